//
// Generated by NVIDIA NVVM Compiler
//
// Compiler Build ID: CL-36424714
// Cuda compilation tools, release 13.0, V13.0.88
// Based on NVVM 20.0.0
//

.version 9.0
.target sm_100
.address_size 64

	// .globl	_Z11shortKernelPfPKfi

.visible .entry _Z11shortKernelPfPKfi(
	.param .u64 .ptr .align 1 _Z11shortKernelPfPKfi_param_0,
	.param .u64 .ptr .align 1 _Z11shortKernelPfPKfi_param_1,
	.param .u32 _Z11shortKernelPfPKfi_param_2
)
{
	.reg .pred 	%p<2>;
	.reg .b32 	%r<6>;
	.reg .b32 	%f<3>;
	.reg .b64 	%rd<8>;

	ld.param.u64 	%rd1, [_Z11shortKernelPfPKfi_param_0];
	ld.param.u64 	%rd2, [_Z11shortKernelPfPKfi_param_1];
	ld.param.u32 	%r2, [_Z11shortKernelPfPKfi_param_2];
	mov.u32 	%r3, %ctaid.x;
	mov.u32 	%r4, %ntid.x;
	mov.u32 	%r5, %tid.x;
	mad.lo.s32 	%r1, %r3, %r4, %r5;
	setp.ge.s32 	%p1, %r1, %r2;
	@%p1 bra 	$L__BB0_2;
	cvta.to.global.u64 	%rd3, %rd2;
	cvta.to.global.u64 	%rd4, %rd1;
	mul.wide.s32 	%rd5, %r1, 4;
	add.s64 	%rd6, %rd3, %rd5;
	ld.global.f32 	%f1, [%rd6];
	add.f32 	%f2, %f1, %f1;
	add.s64 	%rd7, %rd4, %rd5;
	st.global.f32 	[%rd7], %f2;
$L__BB0_2:
	ret;

}


// ===== COMPILED SASS (sm_100) =====

	.target	sm_100

	.elftype	@"ET_EXEC"


//--------------------- .note.nv.tkinfo           --------------------------
	.section	.note.nv.tkinfo,"",@"SHT_NOTE"
	.sectionflags	@"SHF_NOTE_NV_TKINFO"
	.tkinfo
        /*0018*/ 	.word	0x00000002
        /*0030*/ 	.string	""
        /*0030*/ 	.string	"ptxas"
        /*0030*/ 	.string	"Cuda compilation tools, release 13.0, V13.0.88"
        /*0030*/ 	.string	"Build cuda_13.0.r13.0/compiler.36424714_0"
        /*0030*/ 	.string	"-arch sm_100 -m 64 "



//--------------------- .note.nv.cuinfo           --------------------------
	.section	.note.nv.cuinfo,"",@"SHT_NOTE"
	.sectionflags	@"SHF_NOTE_NV_CUINFO"
        /*0018*/ 	.short	0x0002
        /*001a*/ 	.short	0x0064
        /*001c*/ 	.short	0x0082
	.zero		2


//--------------------- .nv.info                  --------------------------
	.section	.nv.info,"",@"SHT_CUDA_INFO"
	.align	4


	//----- nvinfo : EIATTR_REGCOUNT
	.align		4
        /*0000*/ 	.byte	0x04, 0x2f
        /*0002*/ 	.short	(.L_1 - .L_0)
	.align		4
.L_0:
        /*0004*/ 	.word	index@(_Z11shortKernelPfPKfi)
        /*0008*/ 	.word	0x0000000a


	//----- nvinfo : EIATTR_FRAME_SIZE
	.align		4
.L_1:
        /*000c*/ 	.byte	0x04, 0x11
        /*000e*/ 	.short	(.L_3 - .L_2)
	.align		4
.L_2:
        /*0010*/ 	.word	index@(_Z11shortKernelPfPKfi)
        /*0014*/ 	.word	0x00000000


	//----- nvinfo : EIATTR_MIN_STACK_SIZE
	.align		4
.L_3:
        /*0018*/ 	.byte	0x04, 0x12
        /*001a*/ 	.short	(.L_5 - .L_4)
	.align		4
.L_4:
        /*001c*/ 	.word	index@(_Z11shortKernelPfPKfi)
        /*0020*/ 	.word	0x00000000
.L_5:


//--------------------- .nv.compat                --------------------------
	.section	.nv.compat,"",@"SHT_CUDA_COMPAT_INFO"
	.align	4
        /*0000*/ 	.byte	0x02, 0x09, 0x00, 0x00, 0x02, 0x02, 0x01, 0x00, 0x02, 0x05, 0x05, 0x00, 0x03, 0x07, 0x01, 0x01
        /*0010*/ 	.byte	0x02, 0x03, 0x00, 0x00, 0x02, 0x06, 0x01, 0x00, 0x04, 0x0b, 0x08, 0x00, 0x09, 0x00, 0x00, 0x00
        /*0020*/ 	.byte	0x00, 0x00, 0x00, 0x00


//--------------------- .nv.info._Z11shortKernelPfPKfi --------------------------
	.section	.nv.info._Z11shortKernelPfPKfi,"",@"SHT_CUDA_INFO"
	.sectionflags	@""
	.align	4


	//----- nvinfo : EIATTR_CUDA_API_VERSION
	.align		4
        /*0000*/ 	.byte	0x04, 0x37
        /*0002*/ 	.short	(.L_7 - .L_6)
.L_6:
        /*0004*/ 	.word	0x00000082


	//----- nvinfo : EIATTR_KPARAM_INFO
	.align		4
.L_7:
        /*0008*/ 	.byte	0x04, 0x17
        /*000a*/ 	.short	(.L_9 - .L_8)
.L_8:
        /*000c*/ 	.word	0x00000000
        /*0010*/ 	.short	0x0002
        /*0012*/ 	.short	0x0010
        /*0014*/ 	.byte	0x00, 0xf0, 0x11, 0x00


	//----- nvinfo : EIATTR_KPARAM_INFO
	.align		4
.L_9:
        /*0018*/ 	.byte	0x04, 0x17
        /*001a*/ 	.short	(.L_11 - .L_10)
.L_10:
        /*001c*/ 	.word	0x00000000
        /*0020*/ 	.short	0x0001
        /*0022*/ 	.short	0x0008
        /*0024*/ 	.byte	0x00, 0xf5, 0x21, 0x00


	//----- nvinfo : EIATTR_KPARAM_INFO
	.align		4
.L_11:
        /*0028*/ 	.byte	0x04, 0x17
        /*002a*/ 	.short	(.L_13 - .L_12)
.L_12:
        /*002c*/ 	.word	0x00000000
        /*0030*/ 	.short	0x0000
        /*0032*/ 	.short	0x0000
        /*0034*/ 	.byte	0x00, 0xf5, 0x21, 0x00


	//----- nvinfo : EIATTR_SPARSE_MMA_MASK
	.align		4
.L_13:
        /*0038*/ 	.byte	0x03, 0x50
        /*003a*/ 	.short	0x0000


	//----- nvinfo : EIATTR_MAXREG_COUNT
	.align		4
        /*003c*/ 	.byte	0x03, 0x1b
        /*003e*/ 	.short	0x00ff


	//----- nvinfo : EIATTR_MERCURY_ISA_VERSION
	.align		4
        /*0040*/ 	.byte	0x03, 0x5f
        /*0042*/ 	.short	0x0101


	//----- nvinfo : EIATTR_VRC_CTA_INIT_COUNT
	.align		4
        /*0044*/ 	.byte	0x02, 0x4a
	.zero		1
	.zero		1


	//----- nvinfo : EIATTR_EXIT_INSTR_OFFSETS
	.align		4
        /*0048*/ 	.byte	0x04, 0x1c
        /*004a*/ 	.short	(.L_15 - .L_14)


	//   ....[0]....
.L_14:
        /*004c*/ 	.word	0x00000070


	//   ....[1]....
        /*0050*/ 	.word	0x00000100


	//----- nvinfo : EIATTR_CBANK_PARAM_SIZE
	.align		4
.L_15:
        /*0054*/ 	.byte	0x03, 0x19
        /*0056*/ 	.short	0x0014


	//----- nvinfo : EIATTR_PARAM_CBANK
	.align		4
        /*0058*/ 	.byte	0x04, 0x0a
        /*005a*/ 	.short	(.L_17 - .L_16)
	.align		4
.L_16:
        /*005c*/ 	.word	index@(.nv.constant0._Z11shortKernelPfPKfi)
        /*0060*/ 	.short	0x0380
        /*0062*/ 	.short	0x0014


	//----- nvinfo : EIATTR_SW_WAR
	.align		4
.L_17:
        /*0064*/ 	.byte	0x04, 0x36
        /*0066*/ 	.short	(.L_19 - .L_18)
.L_18:
        /*0068*/ 	.word	0x00000008
.L_19:


//--------------------- .nv.callgraph             --------------------------
	.section	.nv.callgraph,"",@"SHT_CUDA_CALLGRAPH"
	.align	4
	.sectionentsize	8
	.align		4
        /*0000*/ 	.word	0x00000000
	.align		4
        /*0004*/ 	.word	0xffffffff
	.align		4
        /*0008*/ 	.word	0x00000000
	.align		4
        /*000c*/ 	.word	0xfffffffe
	.align		4
        /*0010*/ 	.word	0x00000000
	.align		4
        /*0014*/ 	.word	0xfffffffd
	.align		4
        /*0018*/ 	.word	0x00000000
	.align		4
        /*001c*/ 	.word	0xfffffffc


//--------------------- .text._Z11shortKernelPfPKfi --------------------------
	.section	.text._Z11shortKernelPfPKfi,"ax",@progbits
	.align	128
        .global         _Z11shortKernelPfPKfi
        .type           _Z11shortKernelPfPKfi,@function
        .size           _Z11shortKernelPfPKfi,(.L_x_1 - _Z11shortKernelPfPKfi)
        .other          _Z11shortKernelPfPKfi,@"STO_CUDA_ENTRY STV_DEFAULT"
_Z11shortKernelPfPKfi:
.text._Z11shortKernelPfPKfi:
[----:B------:R-:W-:Y:S01]  /*0000*/  LDC R1, c[0x0][0x37c] ;  /* 0x0000df00ff017b82 */ /* 0x000fe20000000800 */
[----:B------:R-:W0:Y:S07]  /*0010*/  S2R R0, SR_TID.X ;  /* 0x0000000000007919 */ /* 0x000e2e0000002100 */
[----:B------:R-:W0:Y:S01]  /*0020*/  S2UR UR4, SR_CTAID.X ;  /* 0x00000000000479c3 */ /* 0x000e220000002500 */
[----:B------:R-:W1:Y:S07]  /*0030*/  LDCU UR5, c[0x0][0x390] ;  /* 0x00007200ff0577ac */ /* 0x000e6e0008000800 */
[----:B------:R-:W0:Y:S02]  /*0040*/  LDC R7, c[0x0][0x360] ;  /* 0x0000d800ff077b82 */ /* 0x000e240000000800 */
[----:B0-----:R-:W-:-:S05]  /*0050*/  IMAD R7, R7, UR4, R0 ;  /* 0x0000000407077c24 */ /* 0x001fca000f8e0200 */
[----:B-1----:R-:W-:-:S13]  /*0060*/  ISETP.GE.AND P0, PT, R7, UR5, PT ;  /* 0x0000000507007c0c */ /* 0x002fda000bf06270 */
[----:B------:R-:W-:Y:S05]  /*0070*/  @P0 EXIT ;  /* 0x000000000000094d */ /* 0x000fea0003800000 */
[----:B------:R-:W0:Y:S01]  /*0080*/  LDC.64 R2, c[0x0][0x388] ;  /* 0x0000e200ff027b82 */ /* 0x000e220000000a00 */
[----:B------:R-:W1:Y:S07]  /*0090*/  LDCU.64 UR4, c[0x0][0x358] ;  /* 0x00006b00ff0477ac */ /* 0x000e6e0008000a00 */
[----:B------:R-:W2:Y:S01]  /*00a0*/  LDC.64 R4, c[0x0][0x380] ;  /* 0x0000e000ff047b82 */ /* 0x000ea20000000a00 */
[----:B0-----:R-:W-:-:S06]  /*00b0*/  IMAD.WIDE R2, R7, 0x4, R2 ;  /* 0x0000000407027825 */ /* 0x001fcc00078e0202 */
[----:B-1----:R-:W3:Y:S01]  /*00c0*/  LDG.E R2, desc[UR4][R2.64] ;  /* 0x0000000402027981 */ /* 0x002ee2000c1e1900 */
[----:B--2---:R-:W-:-:S04]  /*00d0*/  IMAD.WIDE R4, R7, 0x4, R4 ;  /* 0x0000000407047825 */ /* 0x004fc800078e0204 */
[----:B---3--:R-:W-:-:S05]  /*00e0*/  FADD R7, R2, R2 ;  /* 0x0000000202077221 */ /* 0x008fca0000000000 */
[----:B------:R-:W-:Y:S01]  /*00f0*/  STG.E desc[UR4][R4.64], R7 ;  /* 0x0000000704007986 */ /* 0x000fe2000c101904 */
[----:B------:R-:W-:Y:S05]  /*0100*/  EXIT ;  /* 0x000000000000794d */ /* 0x000fea0003800000 */
.L_x_0:
[----:B------:R-:W-:-:S00]  /*0110*/  BRA `(.L_x_0) ;  /* 0xfffffffc00fc7947 */ /* 0x000fc0000383ffff */
[----:B------:R-:W-:-:S00]  /*0120*/  NOP ;  /* 0x0000000000007918 */ /* 0x000fc00000000000 */
        /* <DEDUP_REMOVED lines=13> */
.L_x_1:


//--------------------- .nv.shared.reserved.0     --------------------------
	.section	.nv.shared.reserved.0,"aw",@nobits
	.weak		__nv_reservedSMEM_offset_0_alias
	.size		__nv_reservedSMEM_offset_0_alias, 0, 64
	.other		__nv_reservedSMEM_offset_0_alias,@"STO_CUDA_RESERVED_SHARED STV_DEFAULT"
__nv_reservedSMEM_offset_0_alias:
	.zero		0
	.zero		64


//--------------------- .nv.constant0._Z11shortKernelPfPKfi --------------------------
	.section	.nv.constant0._Z11shortKernelPfPKfi,"a",@progbits
	.sectionflags	@""
	.align	4
.nv.constant0._Z11shortKernelPfPKfi:
	.zero		916


//--------------------- SYMBOLS --------------------------

	.type		.nv.reservedSmem.offset0,@object
	.size		.nv.reservedSmem.offset0,0x4
